//
// Generated by NVIDIA NVVM Compiler
//
// Compiler Build ID: CL-36424714
// Cuda compilation tools, release 13.0, V13.0.88
// Based on NVVM 20.0.0
//

.version 9.0
.target sm_100
.address_size 64

	// .globl	_Z3addiPfS_

.visible .entry _Z3addiPfS_(
	.param .u32 _Z3addiPfS__param_0,
	.param .u64 .ptr .align 1 _Z3addiPfS__param_1,
	.param .u64 .ptr .align 1 _Z3addiPfS__param_2
)
{


	ret;

}


// ===== COMPILED SASS (sm_100) =====

	.target	sm_100

	.elftype	@"ET_EXEC"


//--------------------- .note.nv.tkinfo           --------------------------
	.section	.note.nv.tkinfo,"",@"SHT_NOTE"
	.sectionflags	@"SHF_NOTE_NV_TKINFO"
	.tkinfo
        /*0018*/ 	.word	0x00000002
        /*0030*/ 	.string	""
        /*0030*/ 	.string	"ptxas"
        /*0030*/ 	.string	"Cuda compilation tools, release 13.0, V13.0.88"
        /*0030*/ 	.string	"Build cuda_13.0.r13.0/compiler.36424714_0"
        /*0030*/ 	.string	"-arch sm_100 -m 64 "



//--------------------- .note.nv.cuinfo           --------------------------
	.section	.note.nv.cuinfo,"",@"SHT_NOTE"
	.sectionflags	@"SHF_NOTE_NV_CUINFO"
        /*0018*/ 	.short	0x0002
        /*001a*/ 	.short	0x0064
        /*001c*/ 	.short	0x0082
	.zero		2


//--------------------- .nv.info                  --------------------------
	.section	.nv.info,"",@"SHT_CUDA_INFO"
	.align	4


	//----- nvinfo : EIATTR_REGCOUNT
	.align		4
        /*0000*/ 	.byte	0x04, 0x2f
        /*0002*/ 	.short	(.L_1 - .L_0)
	.align		4
.L_0:
        /*0004*/ 	.word	index@(_Z3addiPfS_)
        /*0008*/ 	.word	0x00000004


	//----- nvinfo : EIATTR_FRAME_SIZE
	.align		4
.L_1:
        /*000c*/ 	.byte	0x04, 0x11
        /*000e*/ 	.short	(.L_3 - .L_2)
	.align		4
.L_2:
        /*0010*/ 	.word	index@(_Z3addiPfS_)
        /*0014*/ 	.word	0x00000000


	//----- nvinfo : EIATTR_MIN_STACK_SIZE
	.align		4
.L_3:
        /*0018*/ 	.byte	0x04, 0x12
        /*001a*/ 	.short	(.L_5 - .L_4)
	.align		4
.L_4:
        /*001c*/ 	.word	index@(_Z3addiPfS_)
        /*0020*/ 	.word	0x00000000
.L_5:


//--------------------- .nv.compat                --------------------------
	.section	.nv.compat,"",@"SHT_CUDA_COMPAT_INFO"
	.align	4
        /*0000*/ 	.byte	0x02, 0x09, 0x00, 0x00, 0x02, 0x02, 0x01, 0x00, 0x02, 0x05, 0x05, 0x00, 0x03, 0x07, 0x01, 0x01
        /*0010*/ 	.byte	0x02, 0x03, 0x00, 0x00, 0x02, 0x06, 0x01, 0x00, 0x04, 0x0b, 0x08, 0x00, 0x09, 0x00, 0x00, 0x00
        /*0020*/ 	.byte	0x00, 0x00, 0x00, 0x00


//--------------------- .nv.info._Z3addiPfS_      --------------------------
	.section	.nv.info._Z3addiPfS_,"",@"SHT_CUDA_INFO"
	.sectionflags	@""
	.align	4


	//----- nvinfo : EIATTR_CUDA_API_VERSION
	.align		4
        /*0000*/ 	.byte	0x04, 0x37
        /*0002*/ 	.short	(.L_7 - .L_6)
.L_6:
        /*0004*/ 	.word	0x00000082


	//----- nvinfo : EIATTR_KPARAM_INFO
	.align		4
.L_7:
        /*0008*/ 	.byte	0x04, 0x17
        /*000a*/ 	.short	(.L_9 - .L_8)
.L_8:
        /*000c*/ 	.word	0x00000000
        /*0010*/ 	.short	0x0002
        /*0012*/ 	.short	0x0010
        /*0014*/ 	.byte	0x00, 0xf5, 0x21, 0x00


	//----- nvinfo : EIATTR_KPARAM_INFO
	.align		4
.L_9:
        /*0018*/ 	.byte	0x04, 0x17
        /*001a*/ 	.short	(.L_11 - .L_10)
.L_10:
        /*001c*/ 	.word	0x00000000
        /*0020*/ 	.short	0x0001
        /*0022*/ 	.short	0x0008
        /*0024*/ 	.byte	0x00, 0xf5, 0x21, 0x00


	//----- nvinfo : EIATTR_KPARAM_INFO
	.align		4
.L_11:
        /*0028*/ 	.byte	0x04, 0x17
        /*002a*/ 	.short	(.L_13 - .L_12)
.L_12:
        /*002c*/ 	.word	0x00000000
        /*0030*/ 	.short	0x0000
        /*0032*/ 	.short	0x0000
        /*0034*/ 	.byte	0x00, 0xf0, 0x11, 0x00


	//----- nvinfo : EIATTR_SPARSE_MMA_MASK
	.align		4
.L_13:
        /*0038*/ 	.byte	0x03, 0x50
        /*003a*/ 	.short	0x0000


	//----- nvinfo : EIATTR_MAXREG_COUNT
	.align		4
        /*003c*/ 	.byte	0x03, 0x1b
        /*003e*/ 	.short	0x00ff


	//----- nvinfo : EIATTR_MERCURY_ISA_VERSION
	.align		4
        /*0040*/ 	.byte	0x03, 0x5f
        /*0042*/ 	.short	0x0101


	//----- nvinfo : EIATTR_VRC_CTA_INIT_COUNT
	.align		4
        /*0044*/ 	.byte	0x02, 0x4a
	.zero		1
	.zero		1


	//----- nvinfo : EIATTR_EXIT_INSTR_OFFSETS
	.align		4
        /*0048*/ 	.byte	0x04, 0x1c
        /*004a*/ 	.short	(.L_15 - .L_14)


	//   ....[0]....
.L_14:
        /*004c*/ 	.word	0x00000010


	//----- nvinfo : EIATTR_CBANK_PARAM_SIZE
	.align		4
.L_15:
        /*0050*/ 	.byte	0x03, 0x19
        /*0052*/ 	.short	0x0018


	//----- nvinfo : EIATTR_PARAM_CBANK
	.align		4
        /*0054*/ 	.byte	0x04, 0x0a
        /*0056*/ 	.short	(.L_17 - .L_16)
	.align		4
.L_16:
        /*0058*/ 	.word	index@(.nv.constant0._Z3addiPfS_)
        /*005c*/ 	.short	0x0380
        /*005e*/ 	.short	0x0018


	//----- nvinfo : EIATTR_SW_WAR
	.align		4
.L_17:
        /*0060*/ 	.byte	0x04, 0x36
        /*0062*/ 	.short	(.L_19 - .L_18)
.L_18:
        /*0064*/ 	.word	0x00000008
.L_19:


//--------------------- .nv.callgraph             --------------------------
	.section	.nv.callgraph,"",@"SHT_CUDA_CALLGRAPH"
	.align	4
	.sectionentsize	8
	.align		4
        /*0000*/ 	.word	0x00000000
	.align		4
        /*0004*/ 	.word	0xffffffff
	.align		4
        /*0008*/ 	.word	0x00000000
	.align		4
        /*000c*/ 	.word	0xfffffffe
	.align		4
        /*0010*/ 	.word	0x00000000
	.align		4
        /*0014*/ 	.word	0xfffffffd
	.align		4
        /*0018*/ 	.word	0x00000000
	.align		4
        /*001c*/ 	.word	0xfffffffc


//--------------------- .text._Z3addiPfS_         --------------------------
	.section	.text._Z3addiPfS_,"ax",@progbits
	.align	128
        .global         _Z3addiPfS_
        .type           _Z3addiPfS_,@function
        .size           _Z3addiPfS_,(.L_x_1 - _Z3addiPfS_)
        .other          _Z3addiPfS_,@"STO_CUDA_ENTRY STV_DEFAULT"
_Z3addiPfS_:
.text._Z3addiPfS_:
[----:B------:R-:W-:Y:S01]  /*0000*/  LDC R1, c[0x0][0x37c] ;  /* 0x0000df00ff017b82 */ /* 0x000fe20000000800 */
[----:B------:R-:W-:Y:S05]  /*0010*/  EXIT ;  /* 0x000000000000794d */ /* 0x000fea0003800000 */
.L_x_0:
[----:B------:R-:W-:-:S00]  /*0020*/  BRA `(.L_x_0) ;  /* 0xfffffffc00fc7947 */ /* 0x000fc0000383ffff */
[----:B------:R-:W-:-:S00]  /*0030*/  NOP ;  /* 0x0000000000007918 */ /* 0x000fc00000000000 */
        /* <DEDUP_REMOVED lines=12> */
.L_x_1:


//--------------------- .nv.shared.reserved.0     --------------------------
	.section	.nv.shared.reserved.0,"aw",@nobits
	.weak		__nv_reservedSMEM_offset_0_alias
	.size		__nv_reservedSMEM_offset_0_alias, 0, 64
	.other		__nv_reservedSMEM_offset_0_alias,@"STO_CUDA_RESERVED_SHARED STV_DEFAULT"
__nv_reservedSMEM_offset_0_alias:
	.zero		0
	.zero		64


//--------------------- .nv.constant0._Z3addiPfS_ --------------------------
	.section	.nv.constant0._Z3addiPfS_,"a",@progbits
	.sectionflags	@""
	.align	4
.nv.constant0._Z3addiPfS_:
	.zero		920


//--------------------- SYMBOLS --------------------------

	.type		.nv.reservedSmem.offset0,@object
	.size		.nv.reservedSmem.offset0,0x4
